//
// Generated by NVIDIA NVVM Compiler
//
// Compiler Build ID: CL-36424714
// Cuda compilation tools, release 13.0, V13.0.88
// Based on NVVM 20.0.0
//

.version 9.0
.target sm_100
.address_size 64

	// .globl	_Z17vectorAddWarpSyncPiS_S_i

.visible .entry _Z17vectorAddWarpSyncPiS_S_i(
	.param .u64 .ptr .align 1 _Z17vectorAddWarpSyncPiS_S_i_param_0,
	.param .u64 .ptr .align 1 _Z17vectorAddWarpSyncPiS_S_i_param_1,
	.param .u64 .ptr .align 1 _Z17vectorAddWarpSyncPiS_S_i_param_2,
	.param .u32 _Z17vectorAddWarpSyncPiS_S_i_param_3
)
{
	.reg .pred 	%p<2>;
	.reg .b32 	%r<18>;
	.reg .b64 	%rd<11>;

	ld.param.u64 	%rd1, [_Z17vectorAddWarpSyncPiS_S_i_param_0];
	ld.param.u64 	%rd2, [_Z17vectorAddWarpSyncPiS_S_i_param_1];
	ld.param.u64 	%rd3, [_Z17vectorAddWarpSyncPiS_S_i_param_2];
	ld.param.u32 	%r2, [_Z17vectorAddWarpSyncPiS_S_i_param_3];
	mov.u32 	%r3, %tid.x;
	mov.u32 	%r4, %ntid.x;
	mov.u32 	%r5, %ctaid.x;
	mad.lo.s32 	%r1, %r4, %r5, %r3;
	setp.ge.s32 	%p1, %r1, %r2;
	@%p1 bra 	$L__BB0_2;
	shr.s32 	%r6, %r1, 31;
	shr.u32 	%r7, %r6, 27;
	add.s32 	%r8, %r1, %r7;
	shr.s32 	%r9, %r8, 5;
	cvta.to.global.u64 	%rd4, %rd1;
	cvta.to.global.u64 	%rd5, %rd2;
	cvta.to.global.u64 	%rd6, %rd3;
	mul.wide.s32 	%rd7, %r1, 4;
	add.s64 	%rd8, %rd4, %rd7;
	ld.global.u32 	%r10, [%rd8];
	add.s64 	%rd9, %rd5, %rd7;
	ld.global.u32 	%r11, [%rd9];
	add.s32 	%r12, %r11, %r10;
	add.s64 	%rd10, %rd6, %rd7;
	st.global.u32 	[%rd10], %r12;
	bar.warp.sync 	-1;
	ld.global.u32 	%r13, [%rd10];
	mul.lo.s32 	%r14, %r9, %r13;
	shl.b32 	%r15, %r14, 1;
	st.global.u32 	[%rd10], %r15;
	bar.warp.sync 	-1;
	ld.global.u32 	%r16, [%rd10];
	add.s32 	%r17, %r16, %r9;
	st.global.u32 	[%rd10], %r17;
$L__BB0_2:
	ret;

}


// ===== COMPILED SASS (sm_100) =====

	.target	sm_100

	.elftype	@"ET_EXEC"


//--------------------- .note.nv.tkinfo           --------------------------
	.section	.note.nv.tkinfo,"",@"SHT_NOTE"
	.sectionflags	@"SHF_NOTE_NV_TKINFO"
	.tkinfo
        /*0018*/ 	.word	0x00000002
        /*0030*/ 	.string	""
        /*0030*/ 	.string	"ptxas"
        /*0030*/ 	.string	"Cuda compilation tools, release 13.0, V13.0.88"
        /*0030*/ 	.string	"Build cuda_13.0.r13.0/compiler.36424714_0"
        /*0030*/ 	.string	"-arch sm_100 -m 64 "



//--------------------- .note.nv.cuinfo           --------------------------
	.section	.note.nv.cuinfo,"",@"SHT_NOTE"
	.sectionflags	@"SHF_NOTE_NV_CUINFO"
        /*0018*/ 	.short	0x0002
        /*001a*/ 	.short	0x0064
        /*001c*/ 	.short	0x0082
	.zero		2


//--------------------- .nv.info                  --------------------------
	.section	.nv.info,"",@"SHT_CUDA_INFO"
	.align	4


	//----- nvinfo : EIATTR_REGCOUNT
	.align		4
        /*0000*/ 	.byte	0x04, 0x2f
        /*0002*/ 	.short	(.L_1 - .L_0)
	.align		4
.L_0:
        /*0004*/ 	.word	index@(_Z17vectorAddWarpSyncPiS_S_i)
        /*0008*/ 	.word	0x00000010


	//----- nvinfo : EIATTR_FRAME_SIZE
	.align		4
.L_1:
        /*000c*/ 	.byte	0x04, 0x11
        /*000e*/ 	.short	(.L_3 - .L_2)
	.align		4
.L_2:
        /*0010*/ 	.word	index@(_Z17vectorAddWarpSyncPiS_S_i)
        /*0014*/ 	.word	0x00000000


	//----- nvinfo : EIATTR_MIN_STACK_SIZE
	.align		4
.L_3:
        /*0018*/ 	.byte	0x04, 0x12
        /*001a*/ 	.short	(.L_5 - .L_4)
	.align		4
.L_4:
        /*001c*/ 	.word	index@(_Z17vectorAddWarpSyncPiS_S_i)
        /*0020*/ 	.word	0x00000000
.L_5:


//--------------------- .nv.compat                --------------------------
	.section	.nv.compat,"",@"SHT_CUDA_COMPAT_INFO"
	.align	4
        /*0000*/ 	.byte	0x02, 0x09, 0x00, 0x00, 0x02, 0x02, 0x01, 0x00, 0x02, 0x05, 0x05, 0x00, 0x03, 0x07, 0x01, 0x01
        /*0010*/ 	.byte	0x02, 0x03, 0x00, 0x00, 0x02, 0x06, 0x01, 0x00, 0x04, 0x0b, 0x08, 0x00, 0x09, 0x00, 0x00, 0x00
        /*0020*/ 	.byte	0x00, 0x00, 0x00, 0x00


//--------------------- .nv.info._Z17vectorAddWarpSyncPiS_S_i --------------------------
	.section	.nv.info._Z17vectorAddWarpSyncPiS_S_i,"",@"SHT_CUDA_INFO"
	.sectionflags	@""
	.align	4


	//----- nvinfo : EIATTR_CUDA_API_VERSION
	.align		4
        /*0000*/ 	.byte	0x04, 0x37
        /*0002*/ 	.short	(.L_7 - .L_6)
.L_6:
        /*0004*/ 	.word	0x00000082


	//----- nvinfo : EIATTR_KPARAM_INFO
	.align		4
.L_7:
        /*0008*/ 	.byte	0x04, 0x17
        /*000a*/ 	.short	(.L_9 - .L_8)
.L_8:
        /*000c*/ 	.word	0x00000000
        /*0010*/ 	.short	0x0003
        /*0012*/ 	.short	0x0018
        /*0014*/ 	.byte	0x00, 0xf0, 0x11, 0x00


	//----- nvinfo : EIATTR_KPARAM_INFO
	.align		4
.L_9:
        /*0018*/ 	.byte	0x04, 0x17
        /*001a*/ 	.short	(.L_11 - .L_10)
.L_10:
        /*001c*/ 	.word	0x00000000
        /*0020*/ 	.short	0x0002
        /*0022*/ 	.short	0x0010
        /*0024*/ 	.byte	0x00, 0xf5, 0x21, 0x00


	//----- nvinfo : EIATTR_KPARAM_INFO
	.align		4
.L_11:
        /*0028*/ 	.byte	0x04, 0x17
        /*002a*/ 	.short	(.L_13 - .L_12)
.L_12:
        /*002c*/ 	.word	0x00000000
        /*0030*/ 	.short	0x0001
        /*0032*/ 	.short	0x0008
        /*0034*/ 	.byte	0x00, 0xf5, 0x21, 0x00


	//----- nvinfo : EIATTR_KPARAM_INFO
	.align		4
.L_13:
        /*0038*/ 	.byte	0x04, 0x17
        /*003a*/ 	.short	(.L_15 - .L_14)
.L_14:
        /*003c*/ 	.word	0x00000000
        /*0040*/ 	.short	0x0000
        /*0042*/ 	.short	0x0000
        /*0044*/ 	.byte	0x00, 0xf5, 0x21, 0x00


	//----- nvinfo : EIATTR_SPARSE_MMA_MASK
	.align		4
.L_15:
        /*0048*/ 	.byte	0x03, 0x50
        /*004a*/ 	.short	0x0000


	//----- nvinfo : EIATTR_MAXREG_COUNT
	.align		4
        /*004c*/ 	.byte	0x03, 0x1b
        /*004e*/ 	.short	0x00ff


	//----- nvinfo : EIATTR_MERCURY_ISA_VERSION
	.align		4
        /*0050*/ 	.byte	0x03, 0x5f
        /*0052*/ 	.short	0x0101


	//----- nvinfo : EIATTR_COOP_GROUP_MASK_REGIDS
	.align		4
        /*0054*/ 	.byte	0x04, 0x29
        /*0056*/ 	.short	(.L_17 - .L_16)


	//   ....[0]....
.L_16:
        /*0058*/ 	.word	0xffffffff


	//   ....[1]....
        /*005c*/ 	.word	0xffffffff


	//----- nvinfo : EIATTR_COOP_GROUP_INSTR_OFFSETS
	.align		4
.L_17:
        /*0060*/ 	.byte	0x04, 0x28
        /*0062*/ 	.short	(.L_19 - .L_18)


	//   ....[0]....
.L_18:
        /*0064*/ 	.word	0x00000140


	//   ....[1]....
        /*0068*/ 	.word	0x000001b0


	//----- nvinfo : EIATTR_VRC_CTA_INIT_COUNT
	.align		4
.L_19:
        /*006c*/ 	.byte	0x02, 0x4a
	.zero		1
	.zero		1


	//----- nvinfo : EIATTR_EXIT_INSTR_OFFSETS
	.align		4
        /*0070*/ 	.byte	0x04, 0x1c
        /*0072*/ 	.short	(.L_21 - .L_20)


	//   ....[0]....
.L_20:
        /*0074*/ 	.word	0x00000070


	//   ....[1]....
        /*0078*/ 	.word	0x000001f0


	//----- nvinfo : EIATTR_CBANK_PARAM_SIZE
	.align		4
.L_21:
        /*007c*/ 	.byte	0x03, 0x19
        /*007e*/ 	.short	0x001c


	//----- nvinfo : EIATTR_PARAM_CBANK
	.align		4
        /*0080*/ 	.byte	0x04, 0x0a
        /*0082*/ 	.short	(.L_23 - .L_22)
	.align		4
.L_22:
        /*0084*/ 	.word	index@(.nv.constant0._Z17vectorAddWarpSyncPiS_S_i)
        /*0088*/ 	.short	0x0380
        /*008a*/ 	.short	0x001c


	//----- nvinfo : EIATTR_SW_WAR
	.align		4
.L_23:
        /*008c*/ 	.byte	0x04, 0x36
        /*008e*/ 	.short	(.L_25 - .L_24)
.L_24:
        /*0090*/ 	.word	0x00000008
.L_25:


//--------------------- .nv.callgraph             --------------------------
	.section	.nv.callgraph,"",@"SHT_CUDA_CALLGRAPH"
	.align	4
	.sectionentsize	8
	.align		4
        /*0000*/ 	.word	0x00000000
	.align		4
        /*0004*/ 	.word	0xffffffff
	.align		4
        /*0008*/ 	.word	0x00000000
	.align		4
        /*000c*/ 	.word	0xfffffffe
	.align		4
        /*0010*/ 	.word	0x00000000
	.align		4
        /*0014*/ 	.word	0xfffffffd
	.align		4
        /*0018*/ 	.word	0x00000000
	.align		4
        /*001c*/ 	.word	0xfffffffc


//--------------------- .text._Z17vectorAddWarpSyncPiS_S_i --------------------------
	.section	.text._Z17vectorAddWarpSyncPiS_S_i,"ax",@progbits
	.align	128
        .global         _Z17vectorAddWarpSyncPiS_S_i
        .type           _Z17vectorAddWarpSyncPiS_S_i,@function
        .size           _Z17vectorAddWarpSyncPiS_S_i,(.L_x_1 - _Z17vectorAddWarpSyncPiS_S_i)
        .other          _Z17vectorAddWarpSyncPiS_S_i,@"STO_CUDA_ENTRY STV_DEFAULT"
_Z17vectorAddWarpSyncPiS_S_i:
.text._Z17vectorAddWarpSyncPiS_S_i:
[----:B------:R-:W-:Y:S01]  /*0000*/  LDC R1, c[0x0][0x37c] ;  /* 0x0000df00ff017b82 */ /* 0x000fe20000000800 */
[----:B------:R-:W0:Y:S01]  /*0010*/  S2R R9, SR_TID.X ;  /* 0x0000000000097919 */ /* 0x000e220000002100 */
[----:B------:R-:W0:Y:S01]  /*0020*/  LDCU UR4, c[0x0][0x360] ;  /* 0x00006c00ff0477ac */ /* 0x000e220008000800 */
[----:B------:R-:W0:Y:S01]  /*0030*/  S2R R0, SR_CTAID.X ;  /* 0x0000000000007919 */ /* 0x000e220000002500 */
[----:B------:R-:W1:Y:S01]  /*0040*/  LDCU UR5, c[0x0][0x398] ;  /* 0x00007300ff0577ac */ /* 0x000e620008000800 */
[----:B0-----:R-:W-:-:S05]  /*0050*/  IMAD R9, R0, UR4, R9 ;  /* 0x0000000400097c24 */ /* 0x001fca000f8e0209 */
[----:B-1----:R-:W-:-:S13]  /*0060*/  ISETP.GE.AND P0, PT, R9, UR5, PT ;  /* 0x0000000509007c0c */ /* 0x002fda000bf06270 */
[----:B------:R-:W-:Y:S05]  /*0070*/  @P0 EXIT ;  /* 0x000000000000094d */ /* 0x000fea0003800000 */
[----:B------:R-:W0:Y:S01]  /*0080*/  LDC.64 R2, c[0x0][0x380] ;  /* 0x0000e000ff027b82 */ /* 0x000e220000000a00 */
[----:B------:R-:W1:Y:S07]  /*0090*/  LDCU.64 UR4, c[0x0][0x358] ;  /* 0x00006b00ff0477ac */ /* 0x000e6e0008000a00 */
[----:B------:R-:W2:Y:S08]  /*00a0*/  LDC.64 R4, c[0x0][0x388] ;  /* 0x0000e200ff047b82 */ /* 0x000eb00000000a00 */
[----:B------:R-:W3:Y:S01]  /*00b0*/  LDC.64 R6, c[0x0][0x390] ;  /* 0x0000e400ff067b82 */ /* 0x000ee20000000a00 */
[----:B0-----:R-:W-:-:S06]  /*00c0*/  IMAD.WIDE R2, R9, 0x4, R2 ;  /* 0x0000000409027825 */ /* 0x001fcc00078e0202 */
[----:B-1----:R-:W4:Y:S01]  /*00d0*/  LDG.E R2, desc[UR4][R2.64] ;  /* 0x0000000402027981 */ /* 0x002f22000c1e1900 */
[----:B--2---:R-:W-:-:S06]  /*00e0*/  IMAD.WIDE R4, R9, 0x4, R4 ;  /* 0x0000000409047825 */ /* 0x004fcc00078e0204 */
[----:B------:R-:W4:Y:S01]  /*00f0*/  LDG.E R5, desc[UR4][R4.64] ;  /* 0x0000000404057981 */ /* 0x000f22000c1e1900 */
[----:B---3--:R-:W-:Y:S01]  /*0100*/  IMAD.WIDE R6, R9, 0x4, R6 ;  /* 0x0000000409067825 */ /* 0x008fe200078e0206 */
[----:B------:R-:W-:Y:S02]  /*0110*/  SHF.R.S32.HI R0, RZ, 0x1f, R9 ;  /* 0x0000001fff007819 */ /* 0x000fe40000011409 */
[----:B----4-:R-:W-:-:S05]  /*0120*/  IADD3 R11, PT, PT, R2, R5, RZ ;  /* 0x00000005020b7210 */ /* 0x010fca0007ffe0ff */
[----:B------:R-:W-:Y:S01]  /*0130*/  STG.E desc[UR4][R6.64], R11 ;  /* 0x0000000b06007986 */ /* 0x000fe2000c101904 */
[----:B------:R-:W-:-:S03]  /*0140*/  NOP ;  /* 0x0000000000007918 */ /* 0x000fc60000000000 */
[----:B------:R-:W2:Y:S01]  /*0150*/  LDG.E R13, desc[UR4][R6.64] ;  /* 0x00000004060d7981 */ /* 0x000ea2000c1e1900 */
[----:B------:R-:W-:-:S04]  /*0160*/  LEA.HI R0, R0, R9, RZ, 0x5 ;  /* 0x0000000900007211 */ /* 0x000fc800078f28ff */
[----:B------:R-:W-:-:S05]  /*0170*/  SHF.R.S32.HI R0, RZ, 0x5, R0 ;  /* 0x00000005ff007819 */ /* 0x000fca0000011400 */
[----:B--2---:R-:W-:-:S05]  /*0180*/  IMAD R13, R0, R13, RZ ;  /* 0x0000000d000d7224 */ /* 0x004fca00078e02ff */
[----:B------:R-:W-:-:S05]  /*0190*/  SHF.L.U32 R13, R13, 0x1, RZ ;  /* 0x000000010d0d7819 */ /* 0x000fca00000006ff */
[----:B------:R-:W-:Y:S01]  /*01a0*/  STG.E desc[UR4][R6.64], R13 ;  /* 0x0000000d06007986 */ /* 0x000fe2000c101904 */
[----:B------:R-:W-:-:S03]  /*01b0*/  NOP ;  /* 0x0000000000007918 */ /* 0x000fc60000000000 */
[----:B------:R-:W2:Y:S02]  /*01c0*/  LDG.E R3, desc[UR4][R6.64] ;  /* 0x0000000406037981 */ /* 0x000ea4000c1e1900 */
[----:B--2---:R-:W-:-:S05]  /*01d0*/  IADD3 R3, PT, PT, R0, R3, RZ ;  /* 0x0000000300037210 */ /* 0x004fca0007ffe0ff */
[----:B------:R-:W-:Y:S01]  /*01e0*/  STG.E desc[UR4][R6.64], R3 ;  /* 0x0000000306007986 */ /* 0x000fe2000c101904 */
[----:B------:R-:W-:Y:S05]  /*01f0*/  EXIT ;  /* 0x000000000000794d */ /* 0x000fea0003800000 */
.L_x_0:
[----:B------:R-:W-:-:S00]  /*0200*/  BRA `(.L_x_0) ;  /* 0xfffffffc00fc7947 */ /* 0x000fc0000383ffff */
[----:B------:R-:W-:-:S00]  /*0210*/  NOP ;  /* 0x0000000000007918 */ /* 0x000fc00000000000 */
        /* <DEDUP_REMOVED lines=14> */
.L_x_1:


//--------------------- .nv.shared.reserved.0     --------------------------
	.section	.nv.shared.reserved.0,"aw",@nobits
	.weak		__nv_reservedSMEM_offset_0_alias
	.size		__nv_reservedSMEM_offset_0_alias, 0, 64
	.other		__nv_reservedSMEM_offset_0_alias,@"STO_CUDA_RESERVED_SHARED STV_DEFAULT"
__nv_reservedSMEM_offset_0_alias:
	.zero		0
	.zero		64


//--------------------- .nv.constant0._Z17vectorAddWarpSyncPiS_S_i --------------------------
	.section	.nv.constant0._Z17vectorAddWarpSyncPiS_S_i,"a",@progbits
	.sectionflags	@""
	.align	4
.nv.constant0._Z17vectorAddWarpSyncPiS_S_i:
	.zero		924


//--------------------- SYMBOLS --------------------------

	.type		.nv.reservedSmem.offset0,@object
	.size		.nv.reservedSmem.offset0,0x4
